	.headerflags	@"EF_CUDA_TEXMODE_UNIFIED EF_CUDA_64BIT_ADDRESS EF_CUDA_ACCELERATORS EF_CUDA_SM90 EF_CUDA_VIRTUAL_SM(EF_CUDA_SM90)"
	.elftype	@"ET_EXEC"


//--------------------- .nv.info                  --------------------------
	.section	.nv.info,"",@"SHT_CUDA_INFO"
	.align	4


	//----- nvinfo : EIATTR_REGCOUNT
	.align		4
        /*0000*/ 	.byte	0x04, 0x2f
        /*0002*/ 	.short	(.L_3 - .L_2)
	.align		4
.L_2:
        /*0004*/ 	.word	index@(triton_poi_fused__native_batch_norm_legit_no_training_relu_0)
        /*0008*/ 	.word	0x00000011


	//----- nvinfo : EIATTR_MIN_STACK_SIZE
	.align		4
.L_3:
        /*000c*/ 	.byte	0x04, 0x12
        /*000e*/ 	.short	(.L_5 - .L_4)
	.align		4
.L_4:
        /*0010*/ 	.word	index@(triton_poi_fused__native_batch_norm_legit_no_training_relu_0)
        /*0014*/ 	.word	0x00000000


	//----- nvinfo : EIATTR_FRAME_SIZE
	.align		4
.L_5:
        /*0018*/ 	.byte	0x04, 0x11
        /*001a*/ 	.short	(.L_7 - .L_6)
	.align		4
.L_6:
        /*001c*/ 	.word	index@(triton_poi_fused__native_batch_norm_legit_no_training_relu_0)
        /*0020*/ 	.word	0x00000000


	//----- nvinfo : EIATTR_MIN_STACK_SIZE
	.align		4
.L_7:
        /*0024*/ 	.byte	0x04, 0x12
        /*0026*/ 	.short	(.L_9 - .L_8)
	.align		4
.L_8:
        /*0028*/ 	.word	index@(triton_poi_fused__native_batch_norm_legit_no_training_relu_0)
        /*002c*/ 	.word	0x00000000
.L_9:


//--------------------- .nv.info.triton_poi_fused__native_batch_norm_legit_no_training_relu_0 --------------------------
	.section	.nv.info.triton_poi_fused__native_batch_norm_legit_no_training_relu_0,"",@"SHT_CUDA_INFO"
	.sectionflags	@""
	.align	4


	//----- nvinfo : EIATTR_CUDA_API_VERSION
	.align		4
        /*0000*/ 	.byte	0x04, 0x37
        /*0002*/ 	.short	(.L_11 - .L_10)
.L_10:
        /*0004*/ 	.word	0x0000007c


	//----- nvinfo : EIATTR_KPARAM_INFO
	.align		4
.L_11:
        /*0008*/ 	.byte	0x04, 0x17
        /*000a*/ 	.short	(.L_13 - .L_12)
.L_12:
        /*000c*/ 	.word	0x00000000
        /*0010*/ 	.short	0x0006
        /*0012*/ 	.short	0x0030
        /*0014*/ 	.byte	0x00, 0xf0, 0x11, 0x00


	//----- nvinfo : EIATTR_KPARAM_INFO
	.align		4
.L_13:
        /*0018*/ 	.byte	0x04, 0x17
        /*001a*/ 	.short	(.L_15 - .L_14)
.L_14:
        /*001c*/ 	.word	0x00000000
        /*0020*/ 	.short	0x0005
        /*0022*/ 	.short	0x0028
        /*0024*/ 	.byte	0x00, 0xf4, 0x21, 0x00


	//----- nvinfo : EIATTR_KPARAM_INFO
	.align		4
.L_15:
        /*0028*/ 	.byte	0x04, 0x17
        /*002a*/ 	.short	(.L_17 - .L_16)
.L_16:
        /*002c*/ 	.word	0x00000000
        /*0030*/ 	.short	0x0004
        /*0032*/ 	.short	0x0020
        /*0034*/ 	.byte	0x00, 0xf4, 0x21, 0x00


	//----- nvinfo : EIATTR_KPARAM_INFO
	.align		4
.L_17:
        /*0038*/ 	.byte	0x04, 0x17
        /*003a*/ 	.short	(.L_19 - .L_18)
.L_18:
        /*003c*/ 	.word	0x00000000
        /*0040*/ 	.short	0x0003
        /*0042*/ 	.short	0x0018
        /*0044*/ 	.byte	0x00, 0xf4, 0x21, 0x00


	//----- nvinfo : EIATTR_KPARAM_INFO
	.align		4
.L_19:
        /*0048*/ 	.byte	0x04, 0x17
        /*004a*/ 	.short	(.L_21 - .L_20)
.L_20:
        /*004c*/ 	.word	0x00000000
        /*0050*/ 	.short	0x0002
        /*0052*/ 	.short	0x0010
        /*0054*/ 	.byte	0x00, 0xf4, 0x21, 0x00


	//----- nvinfo : EIATTR_KPARAM_INFO
	.align		4
.L_21:
        /*0058*/ 	.byte	0x04, 0x17
        /*005a*/ 	.short	(.L_23 - .L_22)
.L_22:
        /*005c*/ 	.word	0x00000000
        /*0060*/ 	.short	0x0001
        /*0062*/ 	.short	0x0008
        /*0064*/ 	.byte	0x00, 0xf4, 0x21, 0x00


	//----- nvinfo : EIATTR_KPARAM_INFO
	.align		4
.L_23:
        /*0068*/ 	.byte	0x04, 0x17
        /*006a*/ 	.short	(.L_25 - .L_24)
.L_24:
        /*006c*/ 	.word	0x00000000
        /*0070*/ 	.short	0x0000
        /*0072*/ 	.short	0x0000
        /*0074*/ 	.byte	0x00, 0xf4, 0x21, 0x00


	//----- nvinfo : EIATTR_SPARSE_MMA_MASK
	.align		4
.L_25:
        /*0078*/ 	.byte	0x03, 0x50
        /*007a*/ 	.short	0x0000


	//----- nvinfo : EIATTR_MAXREG_COUNT
	.align		4
        /*007c*/ 	.byte	0x03, 0x1b
        /*007e*/ 	.short	0x00ff


	//----- nvinfo : EIATTR_EXIT_INSTR_OFFSETS
	.align		4
        /*0080*/ 	.byte	0x04, 0x1c
        /*0082*/ 	.short	(.L_27 - .L_26)


	//   ....[0]....
.L_26:
        /*0084*/ 	.word	0x00000360


	//----- nvinfo : EIATTR_REQNTID
	.align		4
.L_27:
        /*0088*/ 	.byte	0x04, 0x10
        /*008a*/ 	.short	(.L_29 - .L_28)
.L_28:
        /*008c*/ 	.word	0x00000080
        /*0090*/ 	.word	0x00000001
        /*0094*/ 	.word	0x00000001


	//----- nvinfo : EIATTR_CBANK_PARAM_SIZE
	.align		4
.L_29:
        /*0098*/ 	.byte	0x03, 0x19
        /*009a*/ 	.short	0x0034


	//----- nvinfo : EIATTR_PARAM_CBANK
	.align		4
        /*009c*/ 	.byte	0x04, 0x0a
        /*009e*/ 	.short	(.L_31 - .L_30)
	.align		4
.L_30:
        /*00a0*/ 	.word	index@(.nv.constant0.triton_poi_fused__native_batch_norm_legit_no_training_relu_0)
        /*00a4*/ 	.short	0x0210
        /*00a6*/ 	.short	0x0034


	//----- nvinfo : EIATTR_SW_WAR
	.align		4
.L_31:
        /*00a8*/ 	.byte	0x04, 0x36
        /*00aa*/ 	.short	(.L_33 - .L_32)
.L_32:
        /*00ac*/ 	.word	0x00000008
.L_33:


//--------------------- .nv.callgraph             --------------------------
	.section	.nv.callgraph,"",@"SHT_CUDA_CALLGRAPH"
	.align	4
	.sectionentsize	8
	.align		4
        /*0000*/ 	.word	0x00000000
	.align		4
        /*0004*/ 	.word	0xffffffff
	.align		4
        /*0008*/ 	.word	0x00000000
	.align		4
        /*000c*/ 	.word	0xfffffffe
	.align		4
        /*0010*/ 	.word	0x00000000
	.align		4
        /*0014*/ 	.word	0xfffffffd
	.align		4
        /*0018*/ 	.word	0x00000000
	.align		4
        /*001c*/ 	.word	0xfffffffc


//--------------------- .nv.constant4             --------------------------
	.section	.nv.constant4,"a",@progbits
	.align	8
	.align		8
.nv.constant4:
        /*0000*/ 	.dword	_$_str
	.align		8
        /*0008*/ 	.dword	_$_str_$_2


//--------------------- .text.triton_poi_fused__native_batch_norm_legit_no_training_relu_0 --------------------------
	.section	.text.triton_poi_fused__native_batch_norm_legit_no_training_relu_0,"ax",@progbits
	.align	128
        .global         triton_poi_fused__native_batch_norm_legit_no_training_relu_0
        .type           triton_poi_fused__native_batch_norm_legit_no_training_relu_0,@function
        .size           triton_poi_fused__native_batch_norm_legit_no_training_relu_0,(.L_x_1 - triton_poi_fused__native_batch_norm_legit_no_training_relu_0)
        .other          triton_poi_fused__native_batch_norm_legit_no_training_relu_0,@"STO_CUDA_ENTRY STV_DEFAULT"
triton_poi_fused__native_batch_norm_legit_no_training_relu_0:
.text.triton_poi_fused__native_batch_norm_legit_no_training_relu_0:
[----:B------:R-:W-:Y:S01]  /*0000*/  LDC R1, c[0x0][0x28] ;  /* 0x00000a00ff017b82 */ /* 0x000fe20000000800 */
[----:B------:R-:W1:Y:S07]  /*0010*/  S2R R0, SR_TID.X ;  /* 0x0000000000007919 */ /* 0x000e6e0000002100 */
[----:B------:R-:W2:Y:S01]  /*0020*/  LDC.64 R6, c[0x0][0x220] ;  /* 0x00008800ff067b82 */ /* 0x000ea20000000a00 */
[----:B------:R-:W-:Y:S01]  /*0030*/  ULDC.64 UR4, c[0x0][0x208] ;  /* 0x0000820000047ab9 */ /* 0x000fe20000000a00 */
[----:B------:R-:W3:Y:S06]  /*0040*/  S2R R5, SR_CTAID.X ;  /* 0x0000000000057919 */ /* 0x000eec0000002500 */
[----:B------:R-:W4:Y:S08]  /*0050*/  LDC.64 R8, c[0x0][0x228] ;  /* 0x00008a00ff087b82 */ /* 0x000f300000000a00 */
[----:B------:R-:W5:Y:S01]  /*0060*/  LDC.64 R10, c[0x0][0x230] ;  /* 0x00008c00ff0a7b82 */ /* 0x000f620000000a00 */
[----:B-1----:R-:W-:-:S02]  /*0070*/  SHF.L.U32 R0, R0, 0x1, RZ ;  /* 0x0000000100007819 */ /* 0x002fc400000006ff */
[----:B---3--:R-:W-:Y:S02]  /*0080*/  SHF.R.S32.HI R3, RZ, 0x17, R5 ;  /* 0x00000017ff037819 */ /* 0x008fe40000011405 */
[----:B------:R-:W-:Y:S02]  /*0090*/  LOP3.LUT R0, R0, 0xfe, RZ, 0xc0, !PT ;  /* 0x000000fe00007812 */ /* 0x000fe400078ec0ff */
[----:B------:R-:W-:Y:S02]  /*00a0*/  SGXT R3, R3, 0x1 ;  /* 0x000000010303781a */ /* 0x000fe40000000200 */
[----:B------:R-:W-:Y:S02]  /*00b0*/  LEA R0, R5, R0, 0x8 ;  /* 0x0000000005007211 */ /* 0x000fe400078e40ff */
[----:B------:R-:W1:Y:S02]  /*00c0*/  LDC.64 R4, c[0x0][0x218] ;  /* 0x00008600ff047b82 */ /* 0x000e640000000a00 */
[----:B------:R-:W-:-:S04]  /*00d0*/  LEA.HI R3, R3, R0, RZ, 0x6 ;  /* 0x0000000003037211 */ /* 0x000fc800078f30ff */
[--C-:B------:R-:W-:Y:S02]  /*00e0*/  SHF.R.S32.HI R2, RZ, 0x6, R3.reuse ;  /* 0x00000006ff027819 */ /* 0x100fe40000011403 */
[----:B------:R-:W-:-:S04]  /*00f0*/  SHF.R.S32.HI R3, RZ, 0x1f, R3 ;  /* 0x0000001fff037819 */ /* 0x000fc80000011403 */
[----:B------:R-:W-:-:S04]  /*0100*/  LEA.HI R3, R3, R2, RZ, 0x8 ;  /* 0x0000000203037211 */ /* 0x000fc800078f40ff */
[----:B------:R-:W-:-:S04]  /*0110*/  LOP3.LUT R3, R3, 0xffffff00, RZ, 0xc0, !PT ;  /* 0xffffff0003037812 */ /* 0x000fc800078ec0ff */
[----:B------:R-:W-:Y:S02]  /*0120*/  IADD3 R13, R2, -R3, RZ ;  /* 0x80000003020d7210 */ /* 0x000fe40007ffe0ff */
[----:B------:R-:W3:Y:S03]  /*0130*/  LDC.64 R2, c[0x0][0x210] ;  /* 0x00008400ff027b82 */ /* 0x000ee60000000a00 */
[----:B--2---:R-:W-:-:S06]  /*0140*/  IMAD.WIDE R6, R13, 0x4, R6 ;  /* 0x000000040d067825 */ /* 0x004fcc00078e0206 */
[----:B------:R-:W2:Y:S01]  /*0150*/  LDG.E.EL R6, desc[UR4][R6.64] ;  /* 0x0000000406067981 */ /* 0x000ea2000c2e1900 */
[----:B-1----:R-:W-:-:S05]  /*0160*/  IMAD.WIDE R4, R13, 0x4, R4 ;  /* 0x000000040d047825 */ /* 0x002fca00078e0204 */
[----:B------:R1:W2:Y:S01]  /*0170*/  LDG.E.EL R12, desc[UR4][R4.64] ;  /* 0x00000004040c7981 */ /* 0x0002a2000c2e1900 */
[----:B---3--:R-:W-:Y:S01]  /*0180*/  IMAD.WIDE R2, R0, 0x4, R2 ;  /* 0x0000000400027825 */ /* 0x008fe200078e0202 */
[----:B------:R-:W-:Y:S01]  /*0190*/  HFMA2.MMA R14, -RZ, RZ, 1.625, 0 ;  /* 0x3e800000ff0e7435 */ /* 0x000fe200000001ff */
[----:B-1----:R-:W1:Y:S04]  /*01a0*/  LDC.64 R4, c[0x0][0x238] ;  /* 0x00008e00ff047b82 */ /* 0x002e680000000a00 */
[----:B------:R-:W3:Y:S01]  /*01b0*/  LDG.E.64 R2, desc[UR4][R2.64] ;  /* 0x0000000402027981 */ /* 0x000ee2000c1e1b00 */
[----:B----4-:R-:W-:-:S04]  /*01c0*/  IMAD.WIDE R8, R13, 0x4, R8 ;  /* 0x000000040d087825 */ /* 0x010fc800078e0208 */
[----:B-----5:R-:W-:Y:S02]  /*01d0*/  IMAD.WIDE R10, R13, 0x4, R10 ;  /* 0x000000040d0a7825 */ /* 0x020fe400078e020a */
[----:B------:R-:W4:Y:S04]  /*01e0*/  LDG.E.EL R8, desc[UR4][R8.64] ;  /* 0x0000000408087981 */ /* 0x000f28000c2e1900 */
[----:B------:R-:W4:Y:S01]  /*01f0*/  LDG.E.EL R11, desc[UR4][R10.64] ;  /* 0x000000040a0b7981 */ /* 0x000f22000c2e1900 */
[----:B-1----:R-:W-:-:S04]  /*0200*/  IMAD.WIDE R4, R0, 0x4, R4 ;  /* 0x0000000400047825 */ /* 0x002fc800078e0204 */
[----:B--2---:R-:W-:-:S04]  /*0210*/  FADD R6, R6, 9.9999997473787516356e-06 ;  /* 0x3727c5ac06067421 */ /* 0x004fc80000000000 */
[----:B------:R-:W1:Y:S02]  /*0220*/  MUFU.SQRT R7, R6 ;  /* 0x0000000600077308 */ /* 0x000e640000002000 */
[C---:B-1----:R-:W-:Y:S02]  /*0230*/  FSETP.GT.AND P0, PT, R7.reuse, 8.50705917302346158658e+37, PT ;  /* 0x7e8000000700780b */ /* 0x042fe40003f04000 */
[----:B------:R-:W-:-:S11]  /*0240*/  FSETP.GEU.AND P1, PT, R7, 1.175494350822287508e-38, PT ;  /* 0x008000000700780b */ /* 0x000fd60003f2e000 */
[----:B------:R-:W-:-:S04]  /*0250*/  @P0 FMUL R7, R7, 0.25 ;  /* 0x3e80000007070820 */ /* 0x000fc80000400000 */
[----:B------:R-:W-:-:S06]  /*0260*/  @!P1 FMUL R7, R7, 16777216 ;  /* 0x4b80000007079820 */ /* 0x000fcc0000400000 */
[----:B------:R-:W1:Y:S01]  /*0270*/  MUFU.RCP R7, R7 ;  /* 0x0000000700077308 */ /* 0x000e620000001000 */
[----:B------:R-:W-:Y:S01]  /*0280*/  FSEL R14, R14, 1, P0 ;  /* 0x3f8000000e0e7808 */ /* 0x000fe20000000000 */
[----:B---3--:R-:W-:-:S04]  /*0290*/  FADD R2, R2, -R12 ;  /* 0x8000000c02027221 */ /* 0x008fc80000000000 */
[----:B------:R-:W-:Y:S01]  /*02a0*/  @!P1 FMUL R14, R14, 16777216 ;  /* 0x4b8000000e0e9820 */ /* 0x000fe20000400000 */
[----:B------:R-:W-:-:S03]  /*02b0*/  FADD R3, R3, -R12 ;  /* 0x8000000c03037221 */ /* 0x000fc60000000000 */
[----:B-1----:R-:W-:-:S04]  /*02c0*/  FMUL R14, R7, R14 ;  /* 0x0000000e070e7220 */ /* 0x002fc80000400000 */
[-C--:B------:R-:W-:Y:S01]  /*02d0*/  FMUL R2, R2, R14.reuse ;  /* 0x0000000e02027220 */ /* 0x080fe20000400000 */
[----:B------:R-:W-:-:S03]  /*02e0*/  FMUL R14, R3, R14 ;  /* 0x0000000e030e7220 */ /* 0x000fc60000400000 */
[C-C-:B----4-:R-:W-:Y:S01]  /*02f0*/  FFMA R2, R8.reuse, R2, R11.reuse ;  /* 0x0000000208027223 */ /* 0x150fe2000000000b */
[----:B------:R-:W-:-:S04]  /*0300*/  FFMA R14, R8, R14, R11 ;  /* 0x0000000e080e7223 */ /* 0x000fc8000000000b */
[----:B------:R-:W-:Y:S02]  /*0310*/  FSETP.GEU.AND P0, PT, R2, RZ, PT ;  /* 0x000000ff0200720b */ /* 0x000fe40003f0e000 */
[----:B------:R-:W-:Y:S02]  /*0320*/  FSETP.GEU.AND P1, PT, R14, RZ, PT ;  /* 0x000000ff0e00720b */ /* 0x000fe40003f2e000 */
[----:B------:R-:W-:Y:S02]  /*0330*/  FSEL R2, R2, RZ, P0 ;  /* 0x000000ff02027208 */ /* 0x000fe40000000000 */
[----:B------:R-:W-:-:S05]  /*0340*/  FSEL R3, R14, RZ, P1 ;  /* 0x000000ff0e037208 */ /* 0x000fca0000800000 */
[----:B------:R-:W-:Y:S01]  /*0350*/  STG.E.64 desc[UR4][R4.64], R2 ;  /* 0x0000000204007986 */ /* 0x000fe2000c101b04 */
[----:B------:R-:W-:Y:S05]  /*0360*/  EXIT ;  /* 0x000000000000794d */ /* 0x000fea0003800000 */
.L_x_0:
[----:B------:R-:W-:-:S00]  /*0370*/  BRA `(.L_x_0) ;  /* 0xfffffffc00fc7947 */ /* 0x000fc0000383ffff */
[----:B------:R-:W-:-:S00]  /*0380*/  NOP ;  /* 0x0000000000007918 */ /* 0x000fc00000000000 */
[----:B------:R-:W-:-:S00]  /*0390*/  NOP ;  /* 0x0000000000007918 */ /* 0x000fc00000000000 */
[----:B------:R-:W-:-:S00]  /*03a0*/  NOP ;  /* 0x0000000000007918 */ /* 0x000fc00000000000 */
[----:B------:R-:W-:-:S00]  /*03b0*/  NOP ;  /* 0x0000000000007918 */ /* 0x000fc00000000000 */
[----:B------:R-:W-:-:S00]  /*03c0*/  NOP ;  /* 0x0000000000007918 */ /* 0x000fc00000000000 */
[----:B------:R-:W-:-:S00]  /*03d0*/  NOP ;  /* 0x0000000000007918 */ /* 0x000fc00000000000 */
[----:B------:R-:W-:-:S00]  /*03e0*/  NOP ;  /* 0x0000000000007918 */ /* 0x000fc00000000000 */
[----:B------:R-:W-:-:S00]  /*03f0*/  NOP ;  /* 0x0000000000007918 */ /* 0x000fc00000000000 */
.L_x_1:


//--------------------- .nv.global.init           --------------------------
	.section	.nv.global.init,"aw",@progbits
.nv.global.init:
	.type		_$_str,@object
	.size		_$_str,(_$_str_$_2 - _$_str)
_$_str:
        /*0000*/ 	.byte	0x5f, 0x5f, 0x43, 0x55, 0x44, 0x41, 0x5f, 0x46, 0x54, 0x5a, 0x00
	.type		_$_str_$_2,@object
	.size		_$_str_$_2,(.L_1 - _$_str_$_2)
_$_str_$_2:
        /*000b*/ 	.byte	0x5f, 0x5f, 0x43, 0x55, 0x44, 0x41, 0x5f, 0x50, 0x52, 0x45, 0x43, 0x5f, 0x53, 0x51, 0x52, 0x54
        /*001b*/ 	.byte	0x00
.L_1:


//--------------------- .nv.constant0.triton_poi_fused__native_batch_norm_legit_no_training_relu_0 --------------------------
	.section	.nv.constant0.triton_poi_fused__native_batch_norm_legit_no_training_relu_0,"a",@progbits
	.sectionflags	@""
	.align	4
.nv.constant0.triton_poi_fused__native_batch_norm_legit_no_training_relu_0:
	.zero		580
